	.headerflags	@"EF_CUDA_TEXMODE_UNIFIED EF_CUDA_64BIT_ADDRESS EF_CUDA_ACCELERATORS EF_CUDA_SM90 EF_CUDA_VIRTUAL_SM(EF_CUDA_SM90)"
	.elftype	@"ET_EXEC"


//--------------------- .nv.info                  --------------------------
	.section	.nv.info,"",@"SHT_CUDA_INFO"
	.align	4


	//----- nvinfo : EIATTR_REGCOUNT
	.align		4
        /*0000*/ 	.byte	0x04, 0x2f
        /*0002*/ 	.short	(.L_1 - .L_0)
	.align		4
.L_0:
        /*0004*/ 	.word	index@(triton_poi_fused_2)
        /*0008*/ 	.word	0x0000001b


	//----- nvinfo : EIATTR_MIN_STACK_SIZE
	.align		4
.L_1:
        /*000c*/ 	.byte	0x04, 0x12
        /*000e*/ 	.short	(.L_3 - .L_2)
	.align		4
.L_2:
        /*0010*/ 	.word	index@(triton_poi_fused_2)
        /*0014*/ 	.word	0x00000000


	//----- nvinfo : EIATTR_FRAME_SIZE
	.align		4
.L_3:
        /*0018*/ 	.byte	0x04, 0x11
        /*001a*/ 	.short	(.L_5 - .L_4)
	.align		4
.L_4:
        /*001c*/ 	.word	index@(triton_poi_fused_2)
        /*0020*/ 	.word	0x00000000


	//----- nvinfo : EIATTR_MIN_STACK_SIZE
	.align		4
.L_5:
        /*0024*/ 	.byte	0x04, 0x12
        /*0026*/ 	.short	(.L_7 - .L_6)
	.align		4
.L_6:
        /*0028*/ 	.word	index@(triton_poi_fused_2)
        /*002c*/ 	.word	0x00000000
.L_7:


//--------------------- .nv.info.triton_poi_fused_2 --------------------------
	.section	.nv.info.triton_poi_fused_2,"",@"SHT_CUDA_INFO"
	.sectionflags	@""
	.align	4


	//----- nvinfo : EIATTR_CUDA_API_VERSION
	.align		4
        /*0000*/ 	.byte	0x04, 0x37
        /*0002*/ 	.short	(.L_9 - .L_8)
.L_8:
        /*0004*/ 	.word	0x0000007c


	//----- nvinfo : EIATTR_KPARAM_INFO
	.align		4
.L_9:
        /*0008*/ 	.byte	0x04, 0x17
        /*000a*/ 	.short	(.L_11 - .L_10)
.L_10:
        /*000c*/ 	.word	0x00000000
        /*0010*/ 	.short	0x0003
        /*0012*/ 	.short	0x0014
        /*0014*/ 	.byte	0x00, 0xf0, 0x11, 0x00


	//----- nvinfo : EIATTR_KPARAM_INFO
	.align		4
.L_11:
        /*0018*/ 	.byte	0x04, 0x17
        /*001a*/ 	.short	(.L_13 - .L_12)
.L_12:
        /*001c*/ 	.word	0x00000000
        /*0020*/ 	.short	0x0002
        /*0022*/ 	.short	0x0010
        /*0024*/ 	.byte	0x00, 0xf0, 0x11, 0x00


	//----- nvinfo : EIATTR_KPARAM_INFO
	.align		4
.L_13:
        /*0028*/ 	.byte	0x04, 0x17
        /*002a*/ 	.short	(.L_15 - .L_14)
.L_14:
        /*002c*/ 	.word	0x00000000
        /*0030*/ 	.short	0x0001
        /*0032*/ 	.short	0x0008
        /*0034*/ 	.byte	0x00, 0xf4, 0x21, 0x00


	//----- nvinfo : EIATTR_KPARAM_INFO
	.align		4
.L_15:
        /*0038*/ 	.byte	0x04, 0x17
        /*003a*/ 	.short	(.L_17 - .L_16)
.L_16:
        /*003c*/ 	.word	0x00000000
        /*0040*/ 	.short	0x0000
        /*0042*/ 	.short	0x0000
        /*0044*/ 	.byte	0x00, 0xf4, 0x21, 0x00


	//----- nvinfo : EIATTR_SPARSE_MMA_MASK
	.align		4
.L_17:
        /*0048*/ 	.byte	0x03, 0x50
        /*004a*/ 	.short	0x0000


	//----- nvinfo : EIATTR_MAXREG_COUNT
	.align		4
        /*004c*/ 	.byte	0x03, 0x1b
        /*004e*/ 	.short	0x00ff


	//----- nvinfo : EIATTR_EXIT_INSTR_OFFSETS
	.align		4
        /*0050*/ 	.byte	0x04, 0x1c
        /*0052*/ 	.short	(.L_19 - .L_18)


	//   ....[0]....
.L_18:
        /*0054*/ 	.word	0x000004f0


	//   ....[1]....
        /*0058*/ 	.word	0x00000540


	//----- nvinfo : EIATTR_REQNTID
	.align		4
.L_19:
        /*005c*/ 	.byte	0x04, 0x10
        /*005e*/ 	.short	(.L_21 - .L_20)
.L_20:
        /*0060*/ 	.word	0x00000080
        /*0064*/ 	.word	0x00000001
        /*0068*/ 	.word	0x00000001


	//----- nvinfo : EIATTR_CBANK_PARAM_SIZE
	.align		4
.L_21:
        /*006c*/ 	.byte	0x03, 0x19
        /*006e*/ 	.short	0x0018


	//----- nvinfo : EIATTR_PARAM_CBANK
	.align		4
        /*0070*/ 	.byte	0x04, 0x0a
        /*0072*/ 	.short	(.L_23 - .L_22)
	.align		4
.L_22:
        /*0074*/ 	.word	index@(.nv.constant0.triton_poi_fused_2)
        /*0078*/ 	.short	0x0210
        /*007a*/ 	.short	0x0018


	//----- nvinfo : EIATTR_SW_WAR
	.align		4
.L_23:
        /*007c*/ 	.byte	0x04, 0x36
        /*007e*/ 	.short	(.L_25 - .L_24)
.L_24:
        /*0080*/ 	.word	0x00000008
.L_25:


//--------------------- .nv.callgraph             --------------------------
	.section	.nv.callgraph,"",@"SHT_CUDA_CALLGRAPH"
	.align	4
	.sectionentsize	8
	.align		4
        /*0000*/ 	.word	0x00000000
	.align		4
        /*0004*/ 	.word	0xffffffff
	.align		4
        /*0008*/ 	.word	0x00000000
	.align		4
        /*000c*/ 	.word	0xfffffffe
	.align		4
        /*0010*/ 	.word	0x00000000
	.align		4
        /*0014*/ 	.word	0xfffffffd
	.align		4
        /*0018*/ 	.word	0x00000000
	.align		4
        /*001c*/ 	.word	0xfffffffc


//--------------------- .text.triton_poi_fused_2  --------------------------
	.section	.text.triton_poi_fused_2,"ax",@progbits
	.sectionflags	@"SHF_BARRIERS=1"
	.align	128
        .global         triton_poi_fused_2
        .type           triton_poi_fused_2,@function
        .size           triton_poi_fused_2,(.L_x_1 - triton_poi_fused_2)
        .other          triton_poi_fused_2,@"STO_CUDA_ENTRY STV_DEFAULT"
triton_poi_fused_2:
.text.triton_poi_fused_2:
[----:B------:R-:W0:Y:S02]  /*0000*/  LDC R1, c[0x0][0x28] ;  /* 0x00000a00ff017b82 */ /* 0x000e240000000800 */
[----:B------:R-:W1:Y:S01]  /*0010*/  S2R R2, SR_TID.X ;  /* 0x0000000000027919 */ /* 0x000e620000002100 */
[----:B------:R-:W2:Y:S01]  /*0020*/  LDC.64 R8, c[0x0][0x210] ;  /* 0x00008400ff087b82 */ /* 0x000ea20000000a00 */
[----:B------:R-:W-:Y:S01]  /*0030*/  CS2R R6, SRZ ;  /* 0x0000000000067805 */ /* 0x000fe2000001ff00 */
[----:B------:R-:W-:Y:S01]  /*0040*/  ULDC.64 UR6, c[0x0][0x208] ;  /* 0x0000820000067ab9 */ /* 0x000fe20000000a00 */
[----:B------:R-:W3:Y:S01]  /*0050*/  S2R R0, SR_CTAID.X ;  /* 0x0000000000007919 */ /* 0x000ee20000002500 */
[----:B------:R-:W4:Y:S01]  /*0060*/  S2R R16, SR_CTAID.Y ;  /* 0x0000000000107919 */ /* 0x000f220000002600 */
[----:B------:R-:W-:Y:S02]  /*0070*/  CS2R R10, SRZ ;  /* 0x00000000000a7805 */ /* 0x000fe4000001ff00 */
[----:B-1----:R-:W-:Y:S01]  /*0080*/  SHF.R.U32.HI R19, RZ, 0x2, R2 ;  /* 0x00000002ff137819 */ /* 0x002fe20000011602 */
[----:B------:R-:W-:Y:S02]  /*0090*/  IMAD.SHL.U32 R3, R2, 0x4, RZ ;  /* 0x0000000402037824 */ /* 0x000fe400078e00ff */
[----:B---3--:R-:W-:Y:S01]  /*00a0*/  IMAD.SHL.U32 R0, R0, 0x10, RZ ;  /* 0x0000001000007824 */ /* 0x008fe200078e00ff */
[----:B------:R-:W-:Y:S01]  /*00b0*/  SGXT.U32 R19, R19, 0x5 ;  /* 0x000000051313781a */ /* 0x000fe20000000000 */
[----:B----4-:R-:W-:-:S03]  /*00c0*/  IMAD.SHL.U32 R18, R16, 0x40, RZ ;  /* 0x0000004010127824 */ /* 0x010fc600078e00ff */
[----:B------:R-:W-:Y:S02]  /*00d0*/  LOP3.LUT R5, R0, 0xc, R3, 0xf8, !PT ;  /* 0x0000000c00057812 */ /* 0x000fe400078ef803 */
[----:B------:R-:W-:Y:S02]  /*00e0*/  LOP3.LUT R4, R18, R19, RZ, 0xfc, !PT ;  /* 0x0000001312047212 */ /* 0x000fe400078efcff */
[----:B------:R-:W-:-:S03]  /*00f0*/  ISETP.GE.AND P0, PT, R5, 0x10, PT ;  /* 0x000000100500780c */ /* 0x000fc60003f06270 */
[----:B------:R-:W-:Y:S01]  /*0100*/  IMAD R13, R4, 0x10, R5 ;  /* 0x00000010040d7824 */ /* 0x000fe200078e0205 */
[----:B------:R-:W-:-:S03]  /*0110*/  CS2R R4, SRZ ;  /* 0x0000000000047805 */ /* 0x000fc6000001ff00 */
[C---:B------:R-:W-:Y:S02]  /*0120*/  VIADD R15, R13.reuse, 0x200 ;  /* 0x000002000d0f7836 */ /* 0x040fe40000000000 */
[----:B--2---:R-:W-:-:S04]  /*0130*/  IMAD.WIDE R12, R13, 0x4, R8 ;  /* 0x000000040d0c7825 */ /* 0x004fc800078e0208 */
[----:B------:R-:W-:Y:S01]  /*0140*/  IMAD.WIDE R14, R15, 0x4, R8 ;  /* 0x000000040f0e7825 */ /* 0x000fe200078e0208 */
[----:B------:R-:W-:Y:S01]  /*0150*/  CS2R R8, SRZ ;  /* 0x0000000000087805 */ /* 0x000fe2000001ff00 */
[----:B------:R1:W2:Y:S05]  /*0160*/  @!P0 LDG.E.EL.128 R4, desc[UR6][R12.64] ;  /* 0x000000060c048981 */ /* 0x0002aa000c2e1d00 */
[----:B------:R3:W4:Y:S01]  /*0170*/  @!P0 LDG.E.EL.128 R8, desc[UR6][R14.64] ;  /* 0x000000060e088981 */ /* 0x000722000c2e1d00 */
[----:B------:R-:W5:Y:S01]  /*0180*/  S2UR UR5, SR_CgaCtaId ;  /* 0x00000000000579c3 */ /* 0x000f620000008800 */
[----:B------:R-:W-:Y:S01]  /*0190*/  IMAD.SHL.U32 R17, R2, 0x100, RZ ;  /* 0x0000010002117824 */ /* 0x000fe200078e00ff */
[----:B------:R-:W-:Y:S01]  /*01a0*/  UMOV UR4, 0x400 ;  /* 0x0000040000047882 */ /* 0x000fe20000000000 */
[----:B------:R-:W-:-:S03]  /*01b0*/  SHF.R.S32.HI R16, RZ, 0x19, R16 ;  /* 0x00000019ff107819 */ /* 0x000fc60000011410 */
[----:B------:R-:W-:Y:S02]  /*01c0*/  LOP3.LUT R20, R17, 0x300, RZ, 0xc0, !PT ;  /* 0x0000030011147812 */ /* 0x000fe400078ec0ff */
[----:B------:R-:W-:Y:S02]  /*01d0*/  SHF.R.U32.HI R17, RZ, 0x2, R2 ;  /* 0x00000002ff117819 */ /* 0x000fe40000011602 */
[C---:B------:R-:W-:Y:S02]  /*01e0*/  LOP3.LUT R19, R20.reuse, R19, RZ, 0xfc, !PT ;  /* 0x0000001314137212 */ /* 0x040fe400078efcff */
[C---:B-1----:R-:W-:Y:S02]  /*01f0*/  LOP3.LUT R12, R20.reuse, 0x40, RZ, 0xfc, !PT ;  /* 0x00000040140c7812 */ /* 0x042fe400078efcff */
[C---:B------:R-:W-:Y:S02]  /*0200*/  LOP3.LUT R22, R20.reuse, 0x80, RZ, 0xfc, !PT ;  /* 0x0000008014167812 */ /* 0x040fe400078efcff */
[----:B------:R-:W-:-:S02]  /*0210*/  LOP3.LUT R24, R20, 0xc0, RZ, 0xfc, !PT ;  /* 0x000000c014187812 */ /* 0x000fc400078efcff */
[-C--:B------:R-:W-:Y:S02]  /*0220*/  LEA.HI R20, R20, R19.reuse, RZ, 0x1c ;  /* 0x0000001314147211 */ /* 0x080fe400078fe0ff */
[-C--:B------:R-:W-:Y:S02]  /*0230*/  LEA.HI R12, R12, R19.reuse, RZ, 0x1c ;  /* 0x000000130c0c7211 */ /* 0x080fe400078fe0ff */
[-C--:B------:R-:W-:Y:S01]  /*0240*/  LEA.HI R22, R22, R19.reuse, RZ, 0x1c ;  /* 0x0000001316167211 */ /* 0x080fe200078fe0ff */
[----:B-----5:R-:W-:Y:S01]  /*0250*/  UPRMT UR4, UR5, 0x654, UR4 ;  /* 0x0000065405047896 */ /* 0x020fe20008000004 */
[----:B------:R-:W-:Y:S02]  /*0260*/  LEA.HI R24, R24, R19, RZ, 0x1c ;  /* 0x0000001318187211 */ /* 0x000fe400078fe0ff */
[----:B---3--:R-:W-:Y:S02]  /*0270*/  LOP3.LUT R14, R17, 0x1c, RZ, 0xc0, !PT ;  /* 0x0000001c110e7812 */ /* 0x008fe400078ec0ff */
[----:B------:R-:W-:-:S02]  /*0280*/  LOP3.LUT R17, R3, 0x1fc, RZ, 0xc0, !PT ;  /* 0x000001fc03117812 */ /* 0x000fc400078ec0ff */
[----:B------:R-:W-:Y:S02]  /*0290*/  LEA R19, R20, UR4, 0x2 ;  /* 0x0000000414137c11 */ /* 0x000fe4000f8e10ff */
[----:B------:R-:W-:Y:S01]  /*02a0*/  LEA R20, R12, UR4, 0x2 ;  /* 0x000000040c147c11 */ /* 0x000fe2000f8e10ff */
[----:B------:R-:W-:Y:S01]  /*02b0*/  IMAD.IADD R14, R17, 0x1, R14 ;  /* 0x00000001110e7824 */ /* 0x000fe200078e020e */
[----:B------:R-:W-:Y:S02]  /*02c0*/  LEA R21, R22, UR4, 0x2 ;  /* 0x0000000416157c11 */ /* 0x000fe4000f8e10ff */
[----:B------:R-:W-:Y:S02]  /*02d0*/  LEA R24, R24, UR4, 0x2 ;  /* 0x0000000418187c11 */ /* 0x000fe4000f8e10ff */
[----:B------:R-:W-:Y:S02]  /*02e0*/  LEA R14, R14, UR4, 0x2 ;  /* 0x000000040e0e7c11 */ /* 0x000fe4000f8e10ff */
[----:B------:R-:W-:Y:S01]  /*02f0*/  LOP3.LUT R3, R18, 0x3c, R3, 0xf8, !PT ;  /* 0x0000003c12037812 */ /* 0x000fe200078ef803 */
[----:B--2---:R-:W-:Y:S04]  /*0300*/  STS [R19], R4 ;  /* 0x0000000413007388 */ /* 0x004fe80000000800 */
[----:B------:R1:W-:Y:S04]  /*0310*/  STS [R20+0x100], R5 ;  /* 0x0001000514007388 */ /* 0x0003e80000000800 */
[----:B------:R2:W-:Y:S04]  /*0320*/  STS [R21+0x200], R6 ;  /* 0x0002000615007388 */ /* 0x0005e80000000800 */
[----:B------:R3:W-:Y:S01]  /*0330*/  STS [R24+0x300], R7 ;  /* 0x0003000718007388 */ /* 0x0007e20000000800 */
[----:B-1----:R-:W1:Y:S03]  /*0340*/  LDC.64 R4, c[0x0][0x218] ;  /* 0x00008600ff047b82 */ /* 0x002e660000000a00 */
[----:B----4-:R4:W-:Y:S01]  /*0350*/  STS [R19+0x80], R8 ;  /* 0x0000800813007388 */ /* 0x0109e20000000800 */
[----:B--2---:R-:W-:-:S03]  /*0360*/  SGXT R6, R16, 0x1 ;  /* 0x000000011006781a */ /* 0x004fc60000000200 */
[----:B------:R-:W-:Y:S01]  /*0370*/  STS [R20+0x180], R9 ;  /* 0x0001800914007388 */ /* 0x000fe20000000800 */
[----:B------:R-:W-:-:S03]  /*0380*/  LEA.HI R6, R6, R3, RZ, 0x7 ;  /* 0x0000000306067211 */ /* 0x000fc600078f38ff */
[----:B------:R-:W-:Y:S01]  /*0390*/  STS [R21+0x280], R10 ;  /* 0x0002800a15007388 */ /* 0x000fe20000000800 */
[----:B---3--:R-:W-:Y:S01]  /*03a0*/  SHF.R.U32.HI R7, RZ, 0x4, R2 ;  /* 0x00000004ff077819 */ /* 0x008fe20000011602 */
[----:B------:R-:W-:Y:S02]  /*03b0*/  IMAD.SHL.U32 R2, R6, 0x10, RZ ;  /* 0x0000001006027824 */ /* 0x000fe400078e00ff */
[----:B------:R-:W-:Y:S01]  /*03c0*/  STS [R24+0x380], R11 ;  /* 0x0003800b18007388 */ /* 0x000fe20000000800 */
[----:B------:R-:W-:Y:S02]  /*03d0*/  SGXT.U32 R7, R7, 0x3 ;  /* 0x000000030707781a */ /* 0x000fe40000000000 */
[----:B----4-:R-:W-:Y:S01]  /*03e0*/  LOP3.LUT R8, R17, 0x200, RZ, 0xfc, !PT ;  /* 0x0000020011087812 */ /* 0x010fe200078efcff */
[----:B------:R-:W-:Y:S01]  /*03f0*/  BAR.SYNC.DEFER_BLOCKING 0x0 ;  /* 0x0000000000007b1d */ /* 0x000fe20000010000 */
[----:B------:R-:W-:Y:S02]  /*0400*/  LOP3.LUT R7, R0, R7, RZ, 0xfc, !PT ;  /* 0x0000000700077212 */ /* 0x000fe400078efcff */
[----:B------:R-:W-:-:S02]  /*0410*/  LOP3.LUT R6, R6, 0xffffff80, RZ, 0xc0, !PT ;  /* 0xffffff8006067812 */ /* 0x000fc400078ec0ff */
[----:B------:R-:W-:Y:S02]  /*0420*/  LOP3.LUT R2, R2, 0xfffff800, RZ, 0xc0, !PT ;  /* 0xfffff80002027812 */ /* 0x000fe400078ec0ff */
[C---:B------:R-:W-:Y:S02]  /*0430*/  LOP3.LUT R0, R7.reuse, 0x8, RZ, 0xfc, !PT ;  /* 0x0000000807007812 */ /* 0x040fe400078efcff */
[----:B------:R-:W-:Y:S02]  /*0440*/  SHF.R.U32.HI R8, RZ, 0x4, R8 ;  /* 0x00000004ff087819 */ /* 0x000fe40000011608 */
[----:B------:R-:W-:Y:S02]  /*0450*/  IADD3 R6, R2, R3, -R6 ;  /* 0x0000000302067210 */ /* 0x000fe40007ffe806 */
[C---:B------:R-:W-:Y:S02]  /*0460*/  ISETP.GE.AND P1, PT, R7.reuse, 0x10, PT ;  /* 0x000000100700780c */ /* 0x040fe40003f26270 */
[----:B------:R-:W-:Y:S01]  /*0470*/  ISETP.GE.AND P0, PT, R0, 0x10, PT ;  /* 0x000000100000780c */ /* 0x000fe20003f06270 */
[----:B------:R-:W-:Y:S01]  /*0480*/  IMAD R3, R7, 0x80, R6 ;  /* 0x0000008007037824 */ /* 0x000fe200078e0206 */
[----:B------:R-:W-:-:S03]  /*0490*/  LOP3.LUT R8, R8, 0x3c, RZ, 0xc0, !PT ;  /* 0x0000003c08087812 */ /* 0x000fc600078ec0ff */
[----:B-1----:R-:W-:Y:S01]  /*04a0*/  IMAD.WIDE R2, R3, 0x4, R4 ;  /* 0x0000000403027825 */ /* 0x002fe200078e0204 */
[----:B------:R-:W1:Y:S03]  /*04b0*/  LDS.128 R12, [R14] ;  /* 0x000000000e0c7984 */ /* 0x000e660000000c00 */
[----:B------:R-:W-:-:S05]  /*04c0*/  IMAD.IADD R8, R17, 0x1, R8 ;  /* 0x0000000111087824 */ /* 0x000fca00078e0208 */
[----:B------:R-:W-:Y:S01]  /*04d0*/  LEA R8, R8, UR4, 0x2 ;  /* 0x0000000408087c11 */ /* 0x000fe2000f8e10ff */
[----:B-1----:R1:W-:Y:S01]  /*04e0*/  @!P1 STG.E.128 desc[UR6][R2.64], R12 ;  /* 0x0000000c02009986 */ /* 0x0023e2000c101d06 */
[----:B------:R-:W-:Y:S05]  /*04f0*/  @P0 EXIT ;  /* 0x000000000000094d */ /* 0x000fea0003800000 */
[----:B------:R-:W0:Y:S01]  /*0500*/  LDS.128 R8, [R8+0x800] ;  /* 0x0008000008087984 */ /* 0x000e220000000c00 */
[----:B-1----:R-:W-:-:S04]  /*0510*/  IMAD R3, R0, 0x80, R6 ;  /* 0x0000008000037824 */ /* 0x002fc800078e0206 */
[----:B------:R-:W-:-:S05]  /*0520*/  IMAD.WIDE R4, R3, 0x4, R4 ;  /* 0x0000000403047825 */ /* 0x000fca00078e0204 */
[----:B0-----:R-:W-:Y:S01]  /*0530*/  STG.E.128 desc[UR6][R4.64], R8 ;  /* 0x0000000804007986 */ /* 0x001fe2000c101d06 */
[----:B------:R-:W-:Y:S05]  /*0540*/  EXIT ;  /* 0x000000000000794d */ /* 0x000fea0003800000 */
.L_x_0:
[----:B------:R-:W-:-:S00]  /*0550*/  BRA `(.L_x_0) ;  /* 0xfffffffc00fc7947 */ /* 0x000fc0000383ffff */
[----:B------:R-:W-:-:S00]  /*0560*/  NOP ;  /* 0x0000000000007918 */ /* 0x000fc00000000000 */
        /* <DEDUP_REMOVED lines=9> */
.L_x_1:


//--------------------- .nv.shared.triton_poi_fused_2 --------------------------
	.section	.nv.shared.triton_poi_fused_2,"aw",@nobits
	.sectionflags	@""
	.align	16
	.zero		1024


//--------------------- .nv.constant0.triton_poi_fused_2 --------------------------
	.section	.nv.constant0.triton_poi_fused_2,"a",@progbits
	.sectionflags	@""
	.align	4
.nv.constant0.triton_poi_fused_2:
	.zero		552
